	.headerflags	@"EF_CUDA_TEXMODE_UNIFIED EF_CUDA_64BIT_ADDRESS EF_CUDA_ACCELERATORS EF_CUDA_SM90 EF_CUDA_VIRTUAL_SM(EF_CUDA_SM90)"
	.elftype	@"ET_EXEC"


//--------------------- .nv.info                  --------------------------
	.section	.nv.info,"",@"SHT_CUDA_INFO"
	.align	4


	//----- nvinfo : EIATTR_REGCOUNT
	.align		4
        /*0000*/ 	.byte	0x04, 0x2f
        /*0002*/ 	.short	(.L_1 - .L_0)
	.align		4
.L_0:
        /*0004*/ 	.word	index@(triton_poi_fused_add_10)
        /*0008*/ 	.word	0x00000016


	//----- nvinfo : EIATTR_MIN_STACK_SIZE
	.align		4
.L_1:
        /*000c*/ 	.byte	0x04, 0x12
        /*000e*/ 	.short	(.L_3 - .L_2)
	.align		4
.L_2:
        /*0010*/ 	.word	index@(triton_poi_fused_add_10)
        /*0014*/ 	.word	0x00000000


	//----- nvinfo : EIATTR_FRAME_SIZE
	.align		4
.L_3:
        /*0018*/ 	.byte	0x04, 0x11
        /*001a*/ 	.short	(.L_5 - .L_4)
	.align		4
.L_4:
        /*001c*/ 	.word	index@(triton_poi_fused_add_10)
        /*0020*/ 	.word	0x00000000


	//----- nvinfo : EIATTR_MIN_STACK_SIZE
	.align		4
.L_5:
        /*0024*/ 	.byte	0x04, 0x12
        /*0026*/ 	.short	(.L_7 - .L_6)
	.align		4
.L_6:
        /*0028*/ 	.word	index@(triton_poi_fused_add_10)
        /*002c*/ 	.word	0x00000000
.L_7:


//--------------------- .nv.info.triton_poi_fused_add_10 --------------------------
	.section	.nv.info.triton_poi_fused_add_10,"",@"SHT_CUDA_INFO"
	.sectionflags	@""
	.align	4


	//----- nvinfo : EIATTR_CUDA_API_VERSION
	.align		4
        /*0000*/ 	.byte	0x04, 0x37
        /*0002*/ 	.short	(.L_9 - .L_8)
.L_8:
        /*0004*/ 	.word	0x0000007c


	//----- nvinfo : EIATTR_KPARAM_INFO
	.align		4
.L_9:
        /*0008*/ 	.byte	0x04, 0x17
        /*000a*/ 	.short	(.L_11 - .L_10)
.L_10:
        /*000c*/ 	.word	0x00000000
        /*0010*/ 	.short	0x0005
        /*0012*/ 	.short	0x0028
        /*0014*/ 	.byte	0x00, 0xf0, 0x11, 0x00


	//----- nvinfo : EIATTR_KPARAM_INFO
	.align		4
.L_11:
        /*0018*/ 	.byte	0x04, 0x17
        /*001a*/ 	.short	(.L_13 - .L_12)
.L_12:
        /*001c*/ 	.word	0x00000000
        /*0020*/ 	.short	0x0004
        /*0022*/ 	.short	0x0020
        /*0024*/ 	.byte	0x00, 0xf4, 0x21, 0x00


	//----- nvinfo : EIATTR_KPARAM_INFO
	.align		4
.L_13:
        /*0028*/ 	.byte	0x04, 0x17
        /*002a*/ 	.short	(.L_15 - .L_14)
.L_14:
        /*002c*/ 	.word	0x00000000
        /*0030*/ 	.short	0x0003
        /*0032*/ 	.short	0x0018
        /*0034*/ 	.byte	0x00, 0xf4, 0x21, 0x00


	//----- nvinfo : EIATTR_KPARAM_INFO
	.align		4
.L_15:
        /*0038*/ 	.byte	0x04, 0x17
        /*003a*/ 	.short	(.L_17 - .L_16)
.L_16:
        /*003c*/ 	.word	0x00000000
        /*0040*/ 	.short	0x0002
        /*0042*/ 	.short	0x0010
        /*0044*/ 	.byte	0x00, 0xf4, 0x21, 0x00


	//----- nvinfo : EIATTR_KPARAM_INFO
	.align		4
.L_17:
        /*0048*/ 	.byte	0x04, 0x17
        /*004a*/ 	.short	(.L_19 - .L_18)
.L_18:
        /*004c*/ 	.word	0x00000000
        /*0050*/ 	.short	0x0001
        /*0052*/ 	.short	0x0008
        /*0054*/ 	.byte	0x00, 0xf4, 0x21, 0x00


	//----- nvinfo : EIATTR_KPARAM_INFO
	.align		4
.L_19:
        /*0058*/ 	.byte	0x04, 0x17
        /*005a*/ 	.short	(.L_21 - .L_20)
.L_20:
        /*005c*/ 	.word	0x00000000
        /*0060*/ 	.short	0x0000
        /*0062*/ 	.short	0x0000
        /*0064*/ 	.byte	0x00, 0xf4, 0x21, 0x00


	//----- nvinfo : EIATTR_SPARSE_MMA_MASK
	.align		4
.L_21:
        /*0068*/ 	.byte	0x03, 0x50
        /*006a*/ 	.short	0x0000


	//----- nvinfo : EIATTR_MAXREG_COUNT
	.align		4
        /*006c*/ 	.byte	0x03, 0x1b
        /*006e*/ 	.short	0x00ff


	//----- nvinfo : EIATTR_EXIT_INSTR_OFFSETS
	.align		4
        /*0070*/ 	.byte	0x04, 0x1c
        /*0072*/ 	.short	(.L_23 - .L_22)


	//   ....[0]....
.L_22:
        /*0074*/ 	.word	0x00000230


	//   ....[1]....
        /*0078*/ 	.word	0x00000250


	//----- nvinfo : EIATTR_REQNTID
	.align		4
.L_23:
        /*007c*/ 	.byte	0x04, 0x10
        /*007e*/ 	.short	(.L_25 - .L_24)
.L_24:
        /*0080*/ 	.word	0x00000080
        /*0084*/ 	.word	0x00000001
        /*0088*/ 	.word	0x00000001


	//----- nvinfo : EIATTR_CBANK_PARAM_SIZE
	.align		4
.L_25:
        /*008c*/ 	.byte	0x03, 0x19
        /*008e*/ 	.short	0x002c


	//----- nvinfo : EIATTR_PARAM_CBANK
	.align		4
        /*0090*/ 	.byte	0x04, 0x0a
        /*0092*/ 	.short	(.L_27 - .L_26)
	.align		4
.L_26:
        /*0094*/ 	.word	index@(.nv.constant0.triton_poi_fused_add_10)
        /*0098*/ 	.short	0x0210
        /*009a*/ 	.short	0x002c


	//----- nvinfo : EIATTR_SW_WAR
	.align		4
.L_27:
        /*009c*/ 	.byte	0x04, 0x36
        /*009e*/ 	.short	(.L_29 - .L_28)
.L_28:
        /*00a0*/ 	.word	0x00000008
.L_29:


//--------------------- .nv.callgraph             --------------------------
	.section	.nv.callgraph,"",@"SHT_CUDA_CALLGRAPH"
	.align	4
	.sectionentsize	8
	.align		4
        /*0000*/ 	.word	0x00000000
	.align		4
        /*0004*/ 	.word	0xffffffff
	.align		4
        /*0008*/ 	.word	0x00000000
	.align		4
        /*000c*/ 	.word	0xfffffffe
	.align		4
        /*0010*/ 	.word	0x00000000
	.align		4
        /*0014*/ 	.word	0xfffffffd
	.align		4
        /*0018*/ 	.word	0x00000000
	.align		4
        /*001c*/ 	.word	0xfffffffc


//--------------------- .text.triton_poi_fused_add_10 --------------------------
	.section	.text.triton_poi_fused_add_10,"ax",@progbits
	.align	128
        .global         triton_poi_fused_add_10
        .type           triton_poi_fused_add_10,@function
        .size           triton_poi_fused_add_10,(.L_x_1 - triton_poi_fused_add_10)
        .other          triton_poi_fused_add_10,@"STO_CUDA_ENTRY STV_DEFAULT"
triton_poi_fused_add_10:
.text.triton_poi_fused_add_10:
[----:B------:R-:W0:Y:S01]  /*0000*/  LDC R1, c[0x0][0x28] ;  /* 0x00000a00ff017b82 */ /* 0x000e220000000800 */
[----:B------:R-:W1:Y:S07]  /*0010*/  S2R R0, SR_TID.X ;  /* 0x0000000000007919 */ /* 0x000e6e0000002100 */
[----:B------:R-:W2:Y:S01]  /*0020*/  LDC.64 R6, c[0x0][0x228] ;  /* 0x00008a00ff067b82 */ /* 0x000ea20000000a00 */
[----:B------:R-:W-:Y:S01]  /*0030*/  HFMA2.MMA R19, -RZ, RZ, 0, 0 ;  /* 0x00000000ff137435 */ /* 0x000fe200000001ff */
[----:B------:R-:W3:Y:S06]  /*0040*/  S2R R15, SR_CTAID.X ;  /* 0x00000000000f7919 */ /* 0x000eec0000002500 */
[----:B------:R-:W4:Y:S01]  /*0050*/  LDC.64 R12, c[0x0][0x220] ;  /* 0x00008800ff0c7b82 */ /* 0x000f220000000a00 */
[----:B------:R-:W-:-:S07]  /*0060*/  ULDC.64 UR4, c[0x0][0x208] ;  /* 0x0000820000047ab9 */ /* 0x000fce0000000a00 */
[----:B------:R-:W5:Y:S08]  /*0070*/  LDC.64 R10, c[0x0][0x230] ;  /* 0x00008c00ff0a7b82 */ /* 0x000f700000000a00 */
[----:B------:R-:W5:Y:S01]  /*0080*/  LDC.64 R4, c[0x0][0x218] ;  /* 0x00008600ff047b82 */ /* 0x000f620000000a00 */
[----:B-1----:R-:W-:Y:S02]  /*0090*/  LOP3.LUT R0, R0, 0x7f, RZ, 0xc0, !PT ;  /* 0x0000007f00007812 */ /* 0x002fe400078ec0ff */
[----:B---3--:R-:W-:-:S02]  /*00a0*/  SHF.R.S32.HI R2, RZ, 0x18, R15 ;  /* 0x00000018ff027819 */ /* 0x008fc4000001140f */
[----:B------:R-:W-:Y:S02]  /*00b0*/  LEA R15, R15, R0, 0x7 ;  /* 0x000000000f0f7211 */ /* 0x000fe400078e38ff */
[----:B------:R-:W-:Y:S02]  /*00c0*/  SGXT R0, R2, 0x1 ;  /* 0x000000010200781a */ /* 0x000fe40000000200 */
[----:B------:R-:W1:Y:S01]  /*00d0*/  LDC.64 R2, c[0x0][0x210] ;  /* 0x00008400ff027b82 */ /* 0x000e620000000a00 */
[----:B------:R-:W-:Y:S02]  /*00e0*/  ISETP.GE.AND P0, PT, R15, 0x100, PT ;  /* 0x000001000f00780c */ /* 0x000fe40003f06270 */
[----:B------:R-:W-:-:S04]  /*00f0*/  LEA.HI R0, R0, R15, RZ, 0x2 ;  /* 0x0000000f00007211 */ /* 0x000fc800078f10ff */
[----:B------:R-:W-:-:S04]  /*0100*/  LOP3.LUT R0, R0, 0xfffffffc, RZ, 0xc0, !PT ;  /* 0xfffffffc00007812 */ /* 0x000fc800078ec0ff */
[----:B------:R-:W-:Y:S01]  /*0110*/  IADD3 R17, R15, -R0, RZ ;  /* 0x800000000f117210 */ /* 0x000fe20007ffe0ff */
[----:B------:R-:W-:Y:S01]  /*0120*/  HFMA2.MMA R0, -RZ, RZ, 0, 0 ;  /* 0x00000000ff007435 */ /* 0x000fe200000001ff */
[----:B------:R-:W-:-:S03]  /*0130*/  MOV R14, RZ ;  /* 0x000000ff000e7202 */ /* 0x000fc60000000f00 */
[----:B--2---:R-:W-:-:S04]  /*0140*/  IMAD.WIDE R8, R17, 0x4, R6 ;  /* 0x0000000411087825 */ /* 0x004fc800078e0206 */
[----:B----4-:R-:W-:Y:S01]  /*0150*/  IMAD.WIDE R6, R15, 0x4, R12 ;  /* 0x000000040f067825 */ /* 0x010fe200078e020c */
[----:B------:R-:W-:Y:S01]  /*0160*/  CS2R R12, SRZ ;  /* 0x00000000000c7805 */ /* 0x000fe2000001ff00 */
[----:B------:R-:W2:Y:S02]  /*0170*/  @!P0 LDG.E.EL R19, desc[UR4][R8.64] ;  /* 0x0000000408138981 */ /* 0x000ea4000c2e1900 */
[----:B-----5:R-:W-:Y:S02]  /*0180*/  IMAD.WIDE R10, R17, 0x4, R10 ;  /* 0x00000004110a7825 */ /* 0x020fe400078e020a */
[----:B------:R-:W2:Y:S02]  /*0190*/  @!P0 LDG.E R14, desc[UR4][R6.64] ;  /* 0x00000004060e8981 */ /* 0x000ea4000c1e1900 */
[C---:B0-----:R-:W-:Y:S02]  /*01a0*/  IMAD.WIDE R4, R15.reuse, 0x4, R4 ;  /* 0x000000040f047825 */ /* 0x041fe400078e0204 */
[----:B------:R-:W3:Y:S02]  /*01b0*/  @!P0 LDG.E.EL R13, desc[UR4][R10.64] ;  /* 0x000000040a0d8981 */ /* 0x000ee4000c2e1900 */
[----:B-1----:R-:W-:-:S02]  /*01c0*/  IMAD.WIDE R2, R15, 0x4, R2 ;  /* 0x000000040f027825 */ /* 0x002fc400078e0202 */
[----:B------:R-:W4:Y:S04]  /*01d0*/  @!P0 LDG.E R0, desc[UR4][R4.64] ;  /* 0x0000000404008981 */ /* 0x000f28000c1e1900 */
[----:B------:R-:W3:Y:S01]  /*01e0*/  @!P0 LDG.E R12, desc[UR4][R2.64] ;  /* 0x00000004020c8981 */ /* 0x000ee2000c1e1900 */
[----:B--2---:R-:W-:-:S04]  /*01f0*/  FADD R19, R19, R14 ;  /* 0x0000000e13137221 */ /* 0x004fc80000000000 */
[----:B----4-:R-:W-:Y:S01]  /*0200*/  FADD R19, R19, R0 ;  /* 0x0000000013137221 */ /* 0x010fe20000000000 */
[----:B---3--:R-:W-:-:S04]  /*0210*/  FADD R12, R13, R12 ;  /* 0x0000000c0d0c7221 */ /* 0x008fc80000000000 */
[----:B------:R-:W-:Y:S01]  /*0220*/  FADD R19, R12, R19 ;  /* 0x000000130c137221 */ /* 0x000fe20000000000 */
[----:B------:R-:W-:Y:S06]  /*0230*/  @P0 EXIT ;  /* 0x000000000000094d */ /* 0x000fec0003800000 */
[----:B------:R-:W-:Y:S01]  /*0240*/  STG.E desc[UR4][R2.64], R19 ;  /* 0x0000001302007986 */ /* 0x000fe2000c101904 */
[----:B------:R-:W-:Y:S05]  /*0250*/  EXIT ;  /* 0x000000000000794d */ /* 0x000fea0003800000 */
.L_x_0:
[----:B------:R-:W-:-:S00]  /*0260*/  BRA `(.L_x_0) ;  /* 0xfffffffc00fc7947 */ /* 0x000fc0000383ffff */
[----:B------:R-:W-:-:S00]  /*0270*/  NOP ;  /* 0x0000000000007918 */ /* 0x000fc00000000000 */
        /* <DEDUP_REMOVED lines=8> */
.L_x_1:


//--------------------- .nv.constant0.triton_poi_fused_add_10 --------------------------
	.section	.nv.constant0.triton_poi_fused_add_10,"a",@progbits
	.sectionflags	@""
	.align	4
.nv.constant0.triton_poi_fused_add_10:
	.zero		572
